	.headerflags	@"EF_CUDA_TEXMODE_UNIFIED EF_CUDA_64BIT_ADDRESS EF_CUDA_ACCELERATORS EF_CUDA_SM90 EF_CUDA_VIRTUAL_SM(EF_CUDA_SM90)"
	.elftype	@"ET_EXEC"


//--------------------- .nv.info                  --------------------------
	.section	.nv.info,"",@"SHT_CUDA_INFO"
	.align	4


	//----- nvinfo : EIATTR_REGCOUNT
	.align		4
        /*0000*/ 	.byte	0x04, 0x2f
        /*0002*/ 	.short	(.L_3 - .L_2)
	.align		4
.L_2:
        /*0004*/ 	.word	index@(triton_poi_fused__native_batch_norm_legit_no_training_add_native_batch_norm_backward_relu_14)
        /*0008*/ 	.word	0x00000015


	//----- nvinfo : EIATTR_MIN_STACK_SIZE
	.align		4
.L_3:
        /*000c*/ 	.byte	0x04, 0x12
        /*000e*/ 	.short	(.L_5 - .L_4)
	.align		4
.L_4:
        /*0010*/ 	.word	index@(triton_poi_fused__native_batch_norm_legit_no_training_add_native_batch_norm_backward_relu_14)
        /*0014*/ 	.word	0x00000000


	//----- nvinfo : EIATTR_FRAME_SIZE
	.align		4
.L_5:
        /*0018*/ 	.byte	0x04, 0x11
        /*001a*/ 	.short	(.L_7 - .L_6)
	.align		4
.L_6:
        /*001c*/ 	.word	index@(triton_poi_fused__native_batch_norm_legit_no_training_add_native_batch_norm_backward_relu_14)
        /*0020*/ 	.word	0x00000000


	//----- nvinfo : EIATTR_MIN_STACK_SIZE
	.align		4
.L_7:
        /*0024*/ 	.byte	0x04, 0x12
        /*0026*/ 	.short	(.L_9 - .L_8)
	.align		4
.L_8:
        /*0028*/ 	.word	index@(triton_poi_fused__native_batch_norm_legit_no_training_add_native_batch_norm_backward_relu_14)
        /*002c*/ 	.word	0x00000000
.L_9:


//--------------------- .nv.info.triton_poi_fused__native_batch_norm_legit_no_training_add_native_batch_norm_backward_relu_14 --------------------------
	.section	.nv.info.triton_poi_fused__native_batch_norm_legit_no_training_add_native_batch_norm_backward_relu_14,"",@"SHT_CUDA_INFO"
	.sectionflags	@""
	.align	4


	//----- nvinfo : EIATTR_CUDA_API_VERSION
	.align		4
        /*0000*/ 	.byte	0x04, 0x37
        /*0002*/ 	.short	(.L_11 - .L_10)
.L_10:
        /*0004*/ 	.word	0x0000007c


	//----- nvinfo : EIATTR_KPARAM_INFO
	.align		4
.L_11:
        /*0008*/ 	.byte	0x04, 0x17
        /*000a*/ 	.short	(.L_13 - .L_12)
.L_12:
        /*000c*/ 	.word	0x00000000
        /*0010*/ 	.short	0x0008
        /*0012*/ 	.short	0x0040
        /*0014*/ 	.byte	0x00, 0xf0, 0x11, 0x00


	//----- nvinfo : EIATTR_KPARAM_INFO
	.align		4
.L_13:
        /*0018*/ 	.byte	0x04, 0x17
        /*001a*/ 	.short	(.L_15 - .L_14)
.L_14:
        /*001c*/ 	.word	0x00000000
        /*0020*/ 	.short	0x0007
        /*0022*/ 	.short	0x0038
        /*0024*/ 	.byte	0x00, 0xf4, 0x21, 0x00


	//----- nvinfo : EIATTR_KPARAM_INFO
	.align		4
.L_15:
        /*0028*/ 	.byte	0x04, 0x17
        /*002a*/ 	.short	(.L_17 - .L_16)
.L_16:
        /*002c*/ 	.word	0x00000000
        /*0030*/ 	.short	0x0006
        /*0032*/ 	.short	0x0030
        /*0034*/ 	.byte	0x00, 0xf4, 0x21, 0x00


	//----- nvinfo : EIATTR_KPARAM_INFO
	.align		4
.L_17:
        /*0038*/ 	.byte	0x04, 0x17
        /*003a*/ 	.short	(.L_19 - .L_18)
.L_18:
        /*003c*/ 	.word	0x00000000
        /*0040*/ 	.short	0x0005
        /*0042*/ 	.short	0x0028
        /*0044*/ 	.byte	0x00, 0xf4, 0x21, 0x00


	//----- nvinfo : EIATTR_KPARAM_INFO
	.align		4
.L_19:
        /*0048*/ 	.byte	0x04, 0x17
        /*004a*/ 	.short	(.L_21 - .L_20)
.L_20:
        /*004c*/ 	.word	0x00000000
        /*0050*/ 	.short	0x0004
        /*0052*/ 	.short	0x0020
        /*0054*/ 	.byte	0x00, 0xf4, 0x21, 0x00


	//----- nvinfo : EIATTR_KPARAM_INFO
	.align		4
.L_21:
        /*0058*/ 	.byte	0x04, 0x17
        /*005a*/ 	.short	(.L_23 - .L_22)
.L_22:
        /*005c*/ 	.word	0x00000000
        /*0060*/ 	.short	0x0003
        /*0062*/ 	.short	0x0018
        /*0064*/ 	.byte	0x00, 0xf4, 0x21, 0x00


	//----- nvinfo : EIATTR_KPARAM_INFO
	.align		4
.L_23:
        /*0068*/ 	.byte	0x04, 0x17
        /*006a*/ 	.short	(.L_25 - .L_24)
.L_24:
        /*006c*/ 	.word	0x00000000
        /*0070*/ 	.short	0x0002
        /*0072*/ 	.short	0x0010
        /*0074*/ 	.byte	0x00, 0xf4, 0x21, 0x00


	//----- nvinfo : EIATTR_KPARAM_INFO
	.align		4
.L_25:
        /*0078*/ 	.byte	0x04, 0x17
        /*007a*/ 	.short	(.L_27 - .L_26)
.L_26:
        /*007c*/ 	.word	0x00000000
        /*0080*/ 	.short	0x0001
        /*0082*/ 	.short	0x0008
        /*0084*/ 	.byte	0x00, 0xf4, 0x21, 0x00


	//----- nvinfo : EIATTR_KPARAM_INFO
	.align		4
.L_27:
        /*0088*/ 	.byte	0x04, 0x17
        /*008a*/ 	.short	(.L_29 - .L_28)
.L_28:
        /*008c*/ 	.word	0x00000000
        /*0090*/ 	.short	0x0000
        /*0092*/ 	.short	0x0000
        /*0094*/ 	.byte	0x00, 0xf4, 0x21, 0x00


	//----- nvinfo : EIATTR_SPARSE_MMA_MASK
	.align		4
.L_29:
        /*0098*/ 	.byte	0x03, 0x50
        /*009a*/ 	.short	0x0000


	//----- nvinfo : EIATTR_MAXREG_COUNT
	.align		4
        /*009c*/ 	.byte	0x03, 0x1b
        /*009e*/ 	.short	0x00ff


	//----- nvinfo : EIATTR_EXIT_INSTR_OFFSETS
	.align		4
        /*00a0*/ 	.byte	0x04, 0x1c
        /*00a2*/ 	.short	(.L_31 - .L_30)


	//   ....[0]....
.L_30:
        /*00a4*/ 	.word	0x00000440


	//----- nvinfo : EIATTR_REQNTID
	.align		4
.L_31:
        /*00a8*/ 	.byte	0x04, 0x10
        /*00aa*/ 	.short	(.L_33 - .L_32)
.L_32:
        /*00ac*/ 	.word	0x00000100
        /*00b0*/ 	.word	0x00000001
        /*00b4*/ 	.word	0x00000001


	//----- nvinfo : EIATTR_CBANK_PARAM_SIZE
	.align		4
.L_33:
        /*00b8*/ 	.byte	0x03, 0x19
        /*00ba*/ 	.short	0x0044


	//----- nvinfo : EIATTR_PARAM_CBANK
	.align		4
        /*00bc*/ 	.byte	0x04, 0x0a
        /*00be*/ 	.short	(.L_35 - .L_34)
	.align		4
.L_34:
        /*00c0*/ 	.word	index@(.nv.constant0.triton_poi_fused__native_batch_norm_legit_no_training_add_native_batch_norm_backward_relu_14)
        /*00c4*/ 	.short	0x0210
        /*00c6*/ 	.short	0x0044


	//----- nvinfo : EIATTR_SW_WAR
	.align		4
.L_35:
        /*00c8*/ 	.byte	0x04, 0x36
        /*00ca*/ 	.short	(.L_37 - .L_36)
.L_36:
        /*00cc*/ 	.word	0x00000008
.L_37:


//--------------------- .nv.callgraph             --------------------------
	.section	.nv.callgraph,"",@"SHT_CUDA_CALLGRAPH"
	.align	4
	.sectionentsize	8
	.align		4
        /*0000*/ 	.word	0x00000000
	.align		4
        /*0004*/ 	.word	0xffffffff
	.align		4
        /*0008*/ 	.word	0x00000000
	.align		4
        /*000c*/ 	.word	0xfffffffe
	.align		4
        /*0010*/ 	.word	0x00000000
	.align		4
        /*0014*/ 	.word	0xfffffffd
	.align		4
        /*0018*/ 	.word	0x00000000
	.align		4
        /*001c*/ 	.word	0xfffffffc


//--------------------- .nv.constant4             --------------------------
	.section	.nv.constant4,"a",@progbits
	.align	8
	.align		8
.nv.constant4:
        /*0000*/ 	.dword	_$_str
	.align		8
        /*0008*/ 	.dword	_$_str_$_2


//--------------------- .text.triton_poi_fused__native_batch_norm_legit_no_training_add_native_batch_norm_backward_relu_14 --------------------------
	.section	.text.triton_poi_fused__native_batch_norm_legit_no_training_add_native_batch_norm_backward_relu_14,"ax",@progbits
	.align	128
        .global         triton_poi_fused__native_batch_norm_legit_no_training_add_native_batch_norm_backward_relu_14
        .type           triton_poi_fused__native_batch_norm_legit_no_training_add_native_batch_norm_backward_relu_14,@function
        .size           triton_poi_fused__native_batch_norm_legit_no_training_add_native_batch_norm_backward_relu_14,(.L_x_1 - triton_poi_fused__native_batch_norm_legit_no_training_add_native_batch_norm_backward_relu_14)
        .other          triton_poi_fused__native_batch_norm_legit_no_training_add_native_batch_norm_backward_relu_14,@"STO_CUDA_ENTRY STV_DEFAULT"
triton_poi_fused__native_batch_norm_legit_no_training_add_native_batch_norm_backward_relu_14:
.text.triton_poi_fused__native_batch_norm_legit_no_training_add_native_batch_norm_backward_relu_14:
[----:B------:R-:W-:Y:S01]  /*0000*/  LDC R1, c[0x0][0x28] ;  /* 0x00000a00ff017b82 */ /* 0x000fe20000000800 */
[----:B------:R-:W1:Y:S07]  /*0010*/  S2R R0, SR_TID.X ;  /* 0x0000000000007919 */ /* 0x000e6e0000002100 */
[----:B------:R-:W2:Y:S01]  /*0020*/  LDC.64 R2, c[0x0][0x228] ;  /* 0x00008a00ff027b82 */ /* 0x000ea20000000a00 */
[----:B------:R-:W-:Y:S01]  /*0030*/  ULDC.64 UR4, c[0x0][0x208] ;  /* 0x0000820000047ab9 */ /* 0x000fe20000000a00 */
[----:B------:R-:W3:Y:S06]  /*0040*/  S2R R5, SR_CTAID.X ;  /* 0x0000000000057919 */ /* 0x000eec0000002500 */
[----:B------:R-:W4:Y:S08]  /*0050*/  LDC.64 R10, c[0x0][0x218] ;  /* 0x00008600ff0a7b82 */ /* 0x000f300000000a00 */
[----:B------:R-:W5:Y:S08]  /*0060*/  LDC.64 R12, c[0x0][0x220] ;  /* 0x00008800ff0c7b82 */ /* 0x000f700000000a00 */
[----:B------:R-:W5:Y:S01]  /*0070*/  LDC.64 R8, c[0x0][0x238] ;  /* 0x00008e00ff087b82 */ /* 0x000f620000000a00 */
[----:B-1----:R-:W-:-:S07]  /*0080*/  SHF.L.U32 R0, R0, 0x1, RZ ;  /* 0x0000000100007819 */ /* 0x002fce00000006ff */
[----:B------:R-:W1:Y:S01]  /*0090*/  LDC.64 R14, c[0x0][0x230] ;  /* 0x00008c00ff0e7b82 */ /* 0x000e620000000a00 */
[----:B------:R-:W-:-:S04]  /*00a0*/  LOP3.LUT R0, R0, 0x1fe, RZ, 0xc0, !PT ;  /* 0x000001fe00007812 */ /* 0x000fc800078ec0ff */
[----:B---3--:R-:W-:-:S05]  /*00b0*/  LEA R0, R5, R0, 0x9 ;  /* 0x0000000005007211 */ /* 0x008fca00078e48ff */
[----:B------:R-:W-:-:S05]  /*00c0*/  IMAD.HI R4, R0, 0x66666667, RZ ;  /* 0x6666666700047827 */ /* 0x000fca00078e02ff */
[----:B------:R-:W-:-:S04]  /*00d0*/  SHF.R.U32.HI R5, RZ, 0x1f, R4 ;  /* 0x0000001fff057819 */ /* 0x000fc80000011604 */
[----:B------:R-:W-:-:S05]  /*00e0*/  LEA.HI.SX32 R5, R4, R5, 0x1a ;  /* 0x0000000504057211 */ /* 0x000fca00078fd2ff */
[----:B------:R-:W-:Y:S02]  /*00f0*/  IMAD R6, R5, -0xa0, R0 ;  /* 0xffffff6005067824 */ /* 0x000fe400078e0200 */
[----:B------:R-:W3:Y:S02]  /*0100*/  LDC.64 R4, c[0x0][0x210] ;  /* 0x00008400ff047b82 */ /* 0x000ee40000000a00 */
[----:B--2---:R-:W-:-:S06]  /*0110*/  IMAD.WIDE R2, R6, 0x4, R2 ;  /* 0x0000000406027825 */ /* 0x004fcc00078e0202 */
[----:B------:R-:W2:Y:S01]  /*0120*/  LDG.E.EL.64 R2, desc[UR4][R2.64] ;  /* 0x0000000402027981 */ /* 0x000ea2000c2e1b00 */
[----:B----4-:R-:W-:-:S04]  /*0130*/  IMAD.WIDE R10, R0, 0x4, R10 ;  /* 0x00000004000a7825 */ /* 0x010fc800078e020a */
[C---:B-----5:R-:W-:Y:S02]  /*0140*/  IMAD.WIDE R12, R6.reuse, 0x4, R12 ;  /* 0x00000004060c7825 */ /* 0x060fe400078e020c */
[----:B------:R-:W4:Y:S02]  /*0150*/  LDG.E.64 R10, desc[UR4][R10.64] ;  /* 0x000000040a0a7981 */ /* 0x000f24000c1e1b00 */
[C---:B0-----:R-:W-:Y:S02]  /*0160*/  IMAD.WIDE R8, R6.reuse, 0x4, R8 ;  /* 0x0000000406087825 */ /* 0x041fe400078e0208 */
[----:B------:R-:W5:Y:S02]  /*0170*/  LDG.E.EL.64 R12, desc[UR4][R12.64] ;  /* 0x000000040c0c7981 */ /* 0x000f64000c2e1b00 */
[----:B-1----:R-:W-:Y:S02]  /*0180*/  IMAD.WIDE R14, R6, 0x4, R14 ;  /* 0x00000004060e7825 */ /* 0x002fe400078e020e */
[----:B------:R-:W4:Y:S02]  /*0190*/  LDG.E.EL.64 R8, desc[UR4][R8.64] ;  /* 0x0000000408087981 */ /* 0x000f24000c2e1b00 */
[----:B---3--:R-:W-:-:S02]  /*01a0*/  IMAD.WIDE R4, R0, 0x4, R4 ;  /* 0x0000000400047825 */ /* 0x008fc400078e0204 */
[----:B------:R0:W3:Y:S04]  /*01b0*/  LDG.E.EL.64 R6, desc[UR4][R14.64] ;  /* 0x000000040e067981 */ /* 0x0000e8000c2e1b00 */
[----:B------:R-:W4:Y:S01]  /*01c0*/  LDG.E.64 R4, desc[UR4][R4.64] ;  /* 0x0000000404047981 */ /* 0x000f22000c1e1b00 */
[----:B------:R-:W-:Y:S01]  /*01d0*/  HFMA2.MMA R18, -RZ, RZ, 1.625, 0 ;  /* 0x3e800000ff127435 */ /* 0x000fe200000001ff */
[----:B--2---:R-:W-:Y:S01]  /*01e0*/  FADD R2, R2, 9.9999997473787516356e-06 ;  /* 0x3727c5ac02027421 */ /* 0x004fe20000000000 */
[----:B------:R-:W-:-:S03]  /*01f0*/  FADD R3, R3, 9.9999997473787516356e-06 ;  /* 0x3727c5ac03037421 */ /* 0x000fc60000000000 */
[----:B------:R-:W1:Y:S08]  /*0200*/  MUFU.SQRT R16, R2 ;  /* 0x0000000200107308 */ /* 0x000e700000002000 */
[----:B------:R2:W0:Y:S01]  /*0210*/  MUFU.SQRT R17, R3 ;  /* 0x0000000300117308 */ /* 0x0004220000002000 */
[C---:B-1----:R-:W-:Y:S02]  /*0220*/  FSETP.GT.AND P0, PT, R16.reuse, 8.50705917302346158658e+37, PT ;  /* 0x7e8000001000780b */ /* 0x042fe40003f04000 */
[----:B------:R-:W-:Y:S01]  /*0230*/  FSETP.GEU.AND P2, PT, R16, 1.175494350822287508e-38, PT ;  /* 0x008000001000780b */ /* 0x000fe20003f4e000 */
[----:B--2---:R-:W1:Y:S01]  /*0240*/  LDC.64 R2, c[0x0][0x240] ;  /* 0x00009000ff027b82 */ /* 0x004e620000000a00 */
[----:B0-----:R-:W-:-:S02]  /*0250*/  FSETP.GT.AND P1, PT, R17, 8.50705917302346158658e+37, PT ;  /* 0x7e8000001100780b */ /* 0x001fc40003f24000 */
[----:B------:R-:W-:-:S07]  /*0260*/  FSETP.GEU.AND P3, PT, R17, 1.175494350822287508e-38, PT ;  /* 0x008000001100780b */ /* 0x000fce0003f6e000 */
[----:B------:R-:W-:-:S04]  /*0270*/  @P0 FMUL R16, R16, 0.25 ;  /* 0x3e80000010100820 */ /* 0x000fc80000400000 */
[----:B------:R-:W-:Y:S01]  /*0280*/  @!P2 FMUL R16, R16, 16777216 ;  /* 0x4b8000001010a820 */ /* 0x000fe20000400000 */
[----:B------:R-:W-:-:S04]  /*0290*/  @P1 FMUL R17, R17, 0.25 ;  /* 0x3e80000011111820 */ /* 0x000fc80000400000 */
[----:B------:R-:W-:Y:S01]  /*02a0*/  @!P3 FMUL R17, R17, 16777216 ;  /* 0x4b8000001111b820 */ /* 0x000fe20000400000 */
[----:B------:R-:W0:Y:S01]  /*02b0*/  MUFU.RCP R16, R16 ;  /* 0x0000001000107308 */ /* 0x000e220000001000 */
[----:B------:R-:W-:-:S07]  /*02c0*/  FSEL R15, R18, 1, P0 ;  /* 0x3f800000120f7808 */ /* 0x000fce0000000000 */
[----:B------:R-:W2:Y:S01]  /*02d0*/  MUFU.RCP R17, R17 ;  /* 0x0000001100117308 */ /* 0x000ea20000001000 */
[----:B------:R-:W-:Y:S01]  /*02e0*/  FSEL R18, R18, 1, P1 ;  /* 0x3f80000012127808 */ /* 0x000fe20000800000 */
[----:B----4-:R-:W-:Y:S01]  /*02f0*/  FADD R14, R5, R11 ;  /* 0x0000000b050e7221 */ /* 0x010fe20000000000 */
[----:B------:R-:W-:Y:S02]  /*0300*/  FADD R11, R4, R10 ;  /* 0x0000000a040b7221 */ /* 0x000fe40000000000 */
[----:B------:R-:W4:Y:S01]  /*0310*/  LDC.64 R4, c[0x0][0x248] ;  /* 0x00009200ff047b82 */ /* 0x000f220000000a00 */
[----:B------:R-:W-:Y:S01]  /*0320*/  @!P2 FMUL R15, R15, 16777216 ;  /* 0x4b8000000f0fa820 */ /* 0x000fe20000400000 */
[----:B------:R-:W-:Y:S01]  /*0330*/  @!P3 FMUL R18, R18, 16777216 ;  /* 0x4b8000001212b820 */ /* 0x000fe20000400000 */
[----:B-----5:R-:W-:Y:S01]  /*0340*/  FADD R13, -R13, R14 ;  /* 0x0000000e0d0d7221 */ /* 0x020fe20000000100 */
[----:B------:R-:W-:Y:S01]  /*0350*/  FADD R12, -R12, R11 ;  /* 0x0000000b0c0c7221 */ /* 0x000fe20000000100 */
[----:B0-----:R-:W-:Y:S01]  /*0360*/  FMUL R15, R16, R15 ;  /* 0x0000000f100f7220 */ /* 0x001fe20000400000 */
[----:B--2---:R-:W-:-:S03]  /*0370*/  FMUL R18, R17, R18 ;  /* 0x0000001211127220 */ /* 0x004fc60000400000 */
[----:B------:R-:W-:Y:S01]  /*0380*/  FMUL R15, R12, R15 ;  /* 0x0000000f0c0f7220 */ /* 0x000fe20000400000 */
[----:B------:R-:W-:-:S03]  /*0390*/  FMUL R18, R13, R18 ;  /* 0x000000120d127220 */ /* 0x000fc60000400000 */
[----:B---3--:R-:W-:Y:S01]  /*03a0*/  FFMA R6, R6, R15, R8 ;  /* 0x0000000f06067223 */ /* 0x008fe20000000008 */
[----:B------:R-:W-:-:S04]  /*03b0*/  FFMA R7, R7, R18, R9 ;  /* 0x0000001207077223 */ /* 0x000fc80000000009 */
[----:B------:R-:W-:Y:S02]  /*03c0*/  FSETP.GEU.AND P0, PT, R6, RZ, PT ;  /* 0x000000ff0600720b */ /* 0x000fe40003f0e000 */
[C---:B------:R-:W-:Y:S01]  /*03d0*/  FSETP.GEU.AND P1, PT, R7.reuse, RZ, PT ;  /* 0x000000ff0700720b */ /* 0x040fe20003f2e000 */
[----:B-1----:R-:W-:Y:S01]  /*03e0*/  IMAD.WIDE R2, R0, 0x4, R2 ;  /* 0x0000000400027825 */ /* 0x002fe200078e0202 */
[----:B------:R-:W-:Y:S02]  /*03f0*/  FSEL R6, R6, RZ, P0 ;  /* 0x000000ff06067208 */ /* 0x000fe40000000000 */
[----:B------:R-:W-:Y:S01]  /*0400*/  FSEL R7, R7, RZ, P1 ;  /* 0x000000ff07077208 */ /* 0x000fe20000800000 */
[----:B----4-:R-:W-:-:S04]  /*0410*/  IMAD.WIDE R4, R0, 0x4, R4 ;  /* 0x0000000400047825 */ /* 0x010fc800078e0204 */
[----:B------:R-:W-:Y:S04]  /*0420*/  STG.E.64 desc[UR4][R2.64], R6 ;  /* 0x0000000602007986 */ /* 0x000fe8000c101b04 */
[----:B------:R-:W-:Y:S01]  /*0430*/  STG.E.64 desc[UR4][R4.64], R12 ;  /* 0x0000000c04007986 */ /* 0x000fe2000c101b04 */
[----:B------:R-:W-:Y:S05]  /*0440*/  EXIT ;  /* 0x000000000000794d */ /* 0x000fea0003800000 */
.L_x_0:
[----:B------:R-:W-:-:S00]  /*0450*/  BRA `(.L_x_0) ;  /* 0xfffffffc00fc7947 */ /* 0x000fc0000383ffff */
[----:B------:R-:W-:-:S00]  /*0460*/  NOP ;  /* 0x0000000000007918 */ /* 0x000fc00000000000 */
        /* <DEDUP_REMOVED lines=9> */
.L_x_1:


//--------------------- .nv.global.init           --------------------------
	.section	.nv.global.init,"aw",@progbits
.nv.global.init:
	.type		_$_str,@object
	.size		_$_str,(_$_str_$_2 - _$_str)
_$_str:
        /*0000*/ 	.byte	0x5f, 0x5f, 0x43, 0x55, 0x44, 0x41, 0x5f, 0x46, 0x54, 0x5a, 0x00
	.type		_$_str_$_2,@object
	.size		_$_str_$_2,(.L_1 - _$_str_$_2)
_$_str_$_2:
        /*000b*/ 	.byte	0x5f, 0x5f, 0x43, 0x55, 0x44, 0x41, 0x5f, 0x50, 0x52, 0x45, 0x43, 0x5f, 0x53, 0x51, 0x52, 0x54
        /*001b*/ 	.byte	0x00
.L_1:


//--------------------- .nv.constant0.triton_poi_fused__native_batch_norm_legit_no_training_add_native_batch_norm_backward_relu_14 --------------------------
	.section	.nv.constant0.triton_poi_fused__native_batch_norm_legit_no_training_add_native_batch_norm_backward_relu_14,"a",@progbits
	.sectionflags	@""
	.align	4
.nv.constant0.triton_poi_fused__native_batch_norm_legit_no_training_add_native_batch_norm_backward_relu_14:
	.zero		596
